	.headerflags	@"EF_CUDA_TEXMODE_UNIFIED EF_CUDA_64BIT_ADDRESS EF_CUDA_ACCELERATORS EF_CUDA_SM90 EF_CUDA_VIRTUAL_SM(EF_CUDA_SM90)"
	.elftype	@"ET_EXEC"


//--------------------- .nv.info                  --------------------------
	.section	.nv.info,"",@"SHT_CUDA_INFO"
	.align	4


	//----- nvinfo : EIATTR_REGCOUNT
	.align		4
        /*0000*/ 	.byte	0x04, 0x2f
        /*0002*/ 	.short	(.L_3 - .L_2)
	.align		4
.L_2:
        /*0004*/ 	.word	index@(triton_poi_fused__native_batch_norm_legit_no_training_40)
        /*0008*/ 	.word	0x00000016


	//----- nvinfo : EIATTR_MIN_STACK_SIZE
	.align		4
.L_3:
        /*000c*/ 	.byte	0x04, 0x12
        /*000e*/ 	.short	(.L_5 - .L_4)
	.align		4
.L_4:
        /*0010*/ 	.word	index@(triton_poi_fused__native_batch_norm_legit_no_training_40)
        /*0014*/ 	.word	0x00000000


	//----- nvinfo : EIATTR_FRAME_SIZE
	.align		4
.L_5:
        /*0018*/ 	.byte	0x04, 0x11
        /*001a*/ 	.short	(.L_7 - .L_6)
	.align		4
.L_6:
        /*001c*/ 	.word	index@(triton_poi_fused__native_batch_norm_legit_no_training_40)
        /*0020*/ 	.word	0x00000000


	//----- nvinfo : EIATTR_MIN_STACK_SIZE
	.align		4
.L_7:
        /*0024*/ 	.byte	0x04, 0x12
        /*0026*/ 	.short	(.L_9 - .L_8)
	.align		4
.L_8:
        /*0028*/ 	.word	index@(triton_poi_fused__native_batch_norm_legit_no_training_40)
        /*002c*/ 	.word	0x00000000
.L_9:


//--------------------- .nv.info.triton_poi_fused__native_batch_norm_legit_no_training_40 --------------------------
	.section	.nv.info.triton_poi_fused__native_batch_norm_legit_no_training_40,"",@"SHT_CUDA_INFO"
	.sectionflags	@""
	.align	4


	//----- nvinfo : EIATTR_CUDA_API_VERSION
	.align		4
        /*0000*/ 	.byte	0x04, 0x37
        /*0002*/ 	.short	(.L_11 - .L_10)
.L_10:
        /*0004*/ 	.word	0x0000007c


	//----- nvinfo : EIATTR_KPARAM_INFO
	.align		4
.L_11:
        /*0008*/ 	.byte	0x04, 0x17
        /*000a*/ 	.short	(.L_13 - .L_12)
.L_12:
        /*000c*/ 	.word	0x00000000
        /*0010*/ 	.short	0x0006
        /*0012*/ 	.short	0x0030
        /*0014*/ 	.byte	0x00, 0xf0, 0x11, 0x00


	//----- nvinfo : EIATTR_KPARAM_INFO
	.align		4
.L_13:
        /*0018*/ 	.byte	0x04, 0x17
        /*001a*/ 	.short	(.L_15 - .L_14)
.L_14:
        /*001c*/ 	.word	0x00000000
        /*0020*/ 	.short	0x0005
        /*0022*/ 	.short	0x0028
        /*0024*/ 	.byte	0x00, 0xf4, 0x21, 0x00


	//----- nvinfo : EIATTR_KPARAM_INFO
	.align		4
.L_15:
        /*0028*/ 	.byte	0x04, 0x17
        /*002a*/ 	.short	(.L_17 - .L_16)
.L_16:
        /*002c*/ 	.word	0x00000000
        /*0030*/ 	.short	0x0004
        /*0032*/ 	.short	0x0020
        /*0034*/ 	.byte	0x00, 0xf4, 0x21, 0x00


	//----- nvinfo : EIATTR_KPARAM_INFO
	.align		4
.L_17:
        /*0038*/ 	.byte	0x04, 0x17
        /*003a*/ 	.short	(.L_19 - .L_18)
.L_18:
        /*003c*/ 	.word	0x00000000
        /*0040*/ 	.short	0x0003
        /*0042*/ 	.short	0x0018
        /*0044*/ 	.byte	0x00, 0xf4, 0x21, 0x00


	//----- nvinfo : EIATTR_KPARAM_INFO
	.align		4
.L_19:
        /*0048*/ 	.byte	0x04, 0x17
        /*004a*/ 	.short	(.L_21 - .L_20)
.L_20:
        /*004c*/ 	.word	0x00000000
        /*0050*/ 	.short	0x0002
        /*0052*/ 	.short	0x0010
        /*0054*/ 	.byte	0x00, 0xf4, 0x21, 0x00


	//----- nvinfo : EIATTR_KPARAM_INFO
	.align		4
.L_21:
        /*0058*/ 	.byte	0x04, 0x17
        /*005a*/ 	.short	(.L_23 - .L_22)
.L_22:
        /*005c*/ 	.word	0x00000000
        /*0060*/ 	.short	0x0001
        /*0062*/ 	.short	0x0008
        /*0064*/ 	.byte	0x00, 0xf4, 0x21, 0x00


	//----- nvinfo : EIATTR_KPARAM_INFO
	.align		4
.L_23:
        /*0068*/ 	.byte	0x04, 0x17
        /*006a*/ 	.short	(.L_25 - .L_24)
.L_24:
        /*006c*/ 	.word	0x00000000
        /*0070*/ 	.short	0x0000
        /*0072*/ 	.short	0x0000
        /*0074*/ 	.byte	0x00, 0xf4, 0x21, 0x00


	//----- nvinfo : EIATTR_SPARSE_MMA_MASK
	.align		4
.L_25:
        /*0078*/ 	.byte	0x03, 0x50
        /*007a*/ 	.short	0x0000


	//----- nvinfo : EIATTR_MAXREG_COUNT
	.align		4
        /*007c*/ 	.byte	0x03, 0x1b
        /*007e*/ 	.short	0x00ff


	//----- nvinfo : EIATTR_EXIT_INSTR_OFFSETS
	.align		4
        /*0080*/ 	.byte	0x04, 0x1c
        /*0082*/ 	.short	(.L_27 - .L_26)


	//   ....[0]....
.L_26:
        /*0084*/ 	.word	0x00000450


	//   ....[1]....
        /*0088*/ 	.word	0x00000470


	//----- nvinfo : EIATTR_REQNTID
	.align		4
.L_27:
        /*008c*/ 	.byte	0x04, 0x10
        /*008e*/ 	.short	(.L_29 - .L_28)
.L_28:
        /*0090*/ 	.word	0x00000080
        /*0094*/ 	.word	0x00000001
        /*0098*/ 	.word	0x00000001


	//----- nvinfo : EIATTR_CBANK_PARAM_SIZE
	.align		4
.L_29:
        /*009c*/ 	.byte	0x03, 0x19
        /*009e*/ 	.short	0x0034


	//----- nvinfo : EIATTR_PARAM_CBANK
	.align		4
        /*00a0*/ 	.byte	0x04, 0x0a
        /*00a2*/ 	.short	(.L_31 - .L_30)
	.align		4
.L_30:
        /*00a4*/ 	.word	index@(.nv.constant0.triton_poi_fused__native_batch_norm_legit_no_training_40)
        /*00a8*/ 	.short	0x0210
        /*00aa*/ 	.short	0x0034


	//----- nvinfo : EIATTR_SW_WAR
	.align		4
.L_31:
        /*00ac*/ 	.byte	0x04, 0x36
        /*00ae*/ 	.short	(.L_33 - .L_32)
.L_32:
        /*00b0*/ 	.word	0x00000008
.L_33:


//--------------------- .nv.callgraph             --------------------------
	.section	.nv.callgraph,"",@"SHT_CUDA_CALLGRAPH"
	.align	4
	.sectionentsize	8
	.align		4
        /*0000*/ 	.word	0x00000000
	.align		4
        /*0004*/ 	.word	0xffffffff
	.align		4
        /*0008*/ 	.word	0x00000000
	.align		4
        /*000c*/ 	.word	0xfffffffe
	.align		4
        /*0010*/ 	.word	0x00000000
	.align		4
        /*0014*/ 	.word	0xfffffffd
	.align		4
        /*0018*/ 	.word	0x00000000
	.align		4
        /*001c*/ 	.word	0xfffffffc


//--------------------- .nv.constant4             --------------------------
	.section	.nv.constant4,"a",@progbits
	.align	8
	.align		8
.nv.constant4:
        /*0000*/ 	.dword	_$_str
	.align		8
        /*0008*/ 	.dword	_$_str_$_2


//--------------------- .text.triton_poi_fused__native_batch_norm_legit_no_training_40 --------------------------
	.section	.text.triton_poi_fused__native_batch_norm_legit_no_training_40,"ax",@progbits
	.align	128
        .global         triton_poi_fused__native_batch_norm_legit_no_training_40
        .type           triton_poi_fused__native_batch_norm_legit_no_training_40,@function
        .size           triton_poi_fused__native_batch_norm_legit_no_training_40,(.L_x_1 - triton_poi_fused__native_batch_norm_legit_no_training_40)
        .other          triton_poi_fused__native_batch_norm_legit_no_training_40,@"STO_CUDA_ENTRY STV_DEFAULT"
triton_poi_fused__native_batch_norm_legit_no_training_40:
.text.triton_poi_fused__native_batch_norm_legit_no_training_40:
[----:B------:R-:W0:Y:S01]  /*0000*/  LDC R1, c[0x0][0x28] ;  /* 0x00000a00ff017b82 */ /* 0x000e220000000800 */
[----:B------:R-:W1:Y:S07]  /*0010*/  S2R R0, SR_TID.X ;  /* 0x0000000000007919 */ /* 0x000e6e0000002100 */
[----:B------:R-:W2:Y:S01]  /*0020*/  LDC.64 R8, c[0x0][0x220] ;  /* 0x00008800ff087b82 */ /* 0x000ea20000000a00 */
[----:B------:R-:W-:Y:S01]  /*0030*/  ULDC.64 UR4, c[0x0][0x208] ;  /* 0x0000820000047ab9 */ /* 0x000fe20000000a00 */
[----:B------:R-:W3:Y:S06]  /*0040*/  S2R R5, SR_CTAID.X ;  /* 0x0000000000057919 */ /* 0x000eec0000002500 */
[----:B------:R-:W4:Y:S08]  /*0050*/  LDC.64 R14, c[0x0][0x218] ;  /* 0x00008600ff0e7b82 */ /* 0x000f300000000a00 */
[----:B------:R-:W5:Y:S08]  /*0060*/  LDC.64 R12, c[0x0][0x210] ;  /* 0x00008400ff0c7b82 */ /* 0x000f700000000a00 */
[----:B------:R-:W4:Y:S01]  /*0070*/  LDC.64 R16, c[0x0][0x228] ;  /* 0x00008a00ff107b82 */ /* 0x000f220000000a00 */
[----:B-1----:R-:W-:-:S07]  /*0080*/  SHF.L.U32 R0, R0, 0x1, RZ ;  /* 0x0000000100007819 */ /* 0x002fce00000006ff */
[----:B------:R-:W1:Y:S01]  /*0090*/  LDC.64 R18, c[0x0][0x230] ;  /* 0x00008c00ff127b82 */ /* 0x000e620000000a00 */
[----:B---3--:R-:W-:Y:S02]  /*00a0*/  SHF.R.S32.HI R3, RZ, 0x17, R5 ;  /* 0x00000017ff037819 */ /* 0x008fe40000011405 */
[----:B------:R-:W-:Y:S02]  /*00b0*/  LOP3.LUT R0, R0, 0xfe, RZ, 0xc0, !PT ;  /* 0x000000fe00007812 */ /* 0x000fe400078ec0ff */
[----:B------:R-:W-:Y:S02]  /*00c0*/  SGXT R3, R3, 0x1 ;  /* 0x000000010303781a */ /* 0x000fe40000000200 */
[----:B------:R-:W-:-:S04]  /*00d0*/  LEA R0, R5, R0, 0x8 ;  /* 0x0000000005007211 */ /* 0x000fc800078e40ff */
[----:B------:R-:W-:Y:S02]  /*00e0*/  LEA.HI R3, R3, R0, RZ, 0x2 ;  /* 0x0000000003037211 */ /* 0x000fe400078f10ff */
[----:B------:R-:W-:Y:S02]  /*00f0*/  ISETP.GE.AND P4, PT, R0, 0x480, PT ;  /* 0x000004800000780c */ /* 0x000fe40003f86270 */
[----:B------:R-:W-:-:S05]  /*0100*/  SHF.R.S32.HI R3, RZ, 0x2, R3 ;  /* 0x00000002ff037819 */ /* 0x000fca0000011403 */
[----:B------:R-:W-:-:S05]  /*0110*/  IMAD.HI R2, R3, 0x38e38e39, RZ ;  /* 0x38e38e3903027827 */ /* 0x000fca00078e02ff */
[----:B------:R-:W-:-:S04]  /*0120*/  SHF.R.U32.HI R5, RZ, 0x1f, R2 ;  /* 0x0000001fff057819 */ /* 0x000fc80000011602 */
[----:B------:R-:W-:Y:S02]  /*0130*/  LEA.HI.SX32 R2, R2, R5, 0x1c ;  /* 0x0000000502027211 */ /* 0x000fe400078fe2ff */
[----:B------:R-:W-:-:S03]  /*0140*/  CS2R R4, SRZ ;  /* 0x0000000000047805 */ /* 0x000fc6000001ff00 */
[----:B------:R-:W-:-:S04]  /*0150*/  IMAD R11, R2, -0x48, R3 ;  /* 0xffffffb8020b7824 */ /* 0x000fc800078e0203 */
[----:B--2---:R-:W-:-:S05]  /*0160*/  IMAD.WIDE R8, R11, 0x4, R8 ;  /* 0x000000040b087825 */ /* 0x004fca00078e0208 */
[----:B------:R-:W2:Y:S04]  /*0170*/  @!P4 LDG.E.EL R4, desc[UR4][R8.64] ;  /* 0x000000040804c981 */ /* 0x000ea8000c2e1900 */
[----:B------:R3:W2:Y:S01]  /*0180*/  @!P4 LDG.E.EL R5, desc[UR4][R8.64] ;  /* 0x000000040805c981 */ /* 0x0006a2000c2e1900 */
[----:B------:R-:W-:Y:S02]  /*0190*/  CS2R R6, SRZ ;  /* 0x0000000000067805 */ /* 0x000fe4000001ff00 */
[----:B------:R-:W-:Y:S01]  /*01a0*/  CS2R R2, SRZ ;  /* 0x0000000000027805 */ /* 0x000fe2000001ff00 */
[----:B----4-:R-:W-:-:S04]  /*01b0*/  IMAD.WIDE R14, R11, 0x4, R14 ;  /* 0x000000040b0e7825 */ /* 0x010fc800078e020e */
[----:B-----5:R-:W-:Y:S01]  /*01c0*/  IMAD.WIDE R12, R0, 0x4, R12 ;  /* 0x00000004000c7825 */ /* 0x020fe200078e020c */
[----:B------:R-:W4:Y:S04]  /*01d0*/  @!P4 LDG.E.EL R6, desc[UR4][R14.64] ;  /* 0x000000040e06c981 */ /* 0x000f28000c2e1900 */
[----:B------:R-:W4:Y:S01]  /*01e0*/  @!P4 LDG.E.64 R2, desc[UR4][R12.64] ;  /* 0x000000040c02c981 */ /* 0x000f22000c1e1b00 */
[C---:B0-----:R-:W-:Y:S01]  /*01f0*/  IMAD.WIDE R16, R11.reuse, 0x4, R16 ;  /* 0x000000040b107825 */ /* 0x041fe200078e0210 */
[----:B---3--:R-:W-:Y:S02]  /*0200*/  CS2R R8, SRZ ;  /* 0x0000000000087805 */ /* 0x008fe4000001ff00 */
[----:B------:R0:W3:Y:S01]  /*0210*/  @!P4 LDG.E.EL R7, desc[UR4][R14.64] ;  /* 0x000000040e07c981 */ /* 0x0000e2000c2e1900 */
[----:B-1----:R-:W-:Y:S01]  /*0220*/  IMAD.WIDE R18, R11, 0x4, R18 ;  /* 0x000000040b127825 */ /* 0x002fe200078e0212 */
[----:B------:R-:W-:-:S04]  /*0230*/  CS2R R10, SRZ ;  /* 0x00000000000a7805 */ /* 0x000fc8000001ff00 */
[----:B------:R-:W5:Y:S04]  /*0240*/  @!P4 LDG.E.EL R8, desc[UR4][R18.64] ;  /* 0x000000041208c981 */ /* 0x000f68000c2e1900 */
[----:B------:R-:W5:Y:S04]  /*0250*/  @!P4 LDG.E.EL R11, desc[UR4][R16.64] ;  /* 0x00000004100bc981 */ /* 0x000f68000c2e1900 */
[----:B------:R-:W3:Y:S04]  /*0260*/  @!P4 LDG.E.EL R10, desc[UR4][R16.64] ;  /* 0x00000004100ac981 */ /* 0x000ee8000c2e1900 */
[----:B------:R-:W3:Y:S01]  /*0270*/  @!P4 LDG.E.EL R9, desc[UR4][R18.64] ;  /* 0x000000041209c981 */ /* 0x000ee2000c2e1900 */
[----:B0-----:R-:W-:Y:S01]  /*0280*/  HFMA2.MMA R15, -RZ, RZ, 1.625, 0 ;  /* 0x3e800000ff0f7435 */ /* 0x001fe200000001ff */
[----:B--2---:R-:W-:Y:S01]  /*0290*/  FADD R4, R4, 9.9999997473787516356e-06 ;  /* 0x3727c5ac04047421 */ /* 0x004fe20000000000 */
[----:B------:R-:W-:-:S03]  /*02a0*/  FADD R12, R5, 9.9999997473787516356e-06 ;  /* 0x3727c5ac050c7421 */ /* 0x000fc60000000000 */
[----:B------:R0:W1:Y:S08]  /*02b0*/  MUFU.SQRT R13, R4 ;  /* 0x00000004000d7308 */ /* 0x0000700000002000 */
[----:B------:R-:W2:Y:S01]  /*02c0*/  MUFU.SQRT R14, R12 ;  /* 0x0000000c000e7308 */ /* 0x000ea20000002000 */
[----:B0-----:R-:W0:Y:S01]  /*02d0*/  LDC.64 R4, c[0x0][0x238] ;  /* 0x00008e00ff047b82 */ /* 0x001e220000000a00 */
[----:B-1----:R-:W-:-:S02]  /*02e0*/  FSETP.GT.AND P0, PT, R13, 8.50705917302346158658e+37, PT ;  /* 0x7e8000000d00780b */ /* 0x002fc40003f04000 */
[----:B------:R-:W-:Y:S02]  /*02f0*/  FSETP.GEU.AND P2, PT, R13, 1.175494350822287508e-38, PT ;  /* 0x008000000d00780b */ /* 0x000fe40003f4e000 */
[C---:B--2---:R-:W-:Y:S02]  /*0300*/  FSETP.GT.AND P1, PT, R14.reuse, 8.50705917302346158658e+37, PT ;  /* 0x7e8000000e00780b */ /* 0x044fe40003f24000 */
[----:B------:R-:W-:-:S07]  /*0310*/  FSETP.GEU.AND P3, PT, R14, 1.175494350822287508e-38, PT ;  /* 0x008000000e00780b */ /* 0x000fce0003f6e000 */
[----:B------:R-:W-:-:S04]  /*0320*/  @P0 FMUL R13, R13, 0.25 ;  /* 0x3e8000000d0d0820 */ /* 0x000fc80000400000 */
[----:B------:R-:W-:Y:S01]  /*0330*/  @!P2 FMUL R13, R13, 16777216 ;  /* 0x4b8000000d0da820 */ /* 0x000fe20000400000 */
[----:B------:R-:W-:-:S04]  /*0340*/  @P1 FMUL R14, R14, 0.25 ;  /* 0x3e8000000e0e1820 */ /* 0x000fc80000400000 */
[----:B------:R-:W-:Y:S01]  /*0350*/  @!P3 FMUL R14, R14, 16777216 ;  /* 0x4b8000000e0eb820 */ /* 0x000fe20000400000 */
[----:B------:R-:W1:Y:S01]  /*0360*/  MUFU.RCP R13, R13 ;  /* 0x0000000d000d7308 */ /* 0x000e620000001000 */
[----:B------:R-:W-:-:S07]  /*0370*/  FSEL R12, R15, 1, P0 ;  /* 0x3f8000000f0c7808 */ /* 0x000fce0000000000 */
[----:B------:R-:W2:Y:S01]  /*0380*/  MUFU.RCP R14, R14 ;  /* 0x0000000e000e7308 */ /* 0x000ea20000001000 */
[----:B------:R-:W-:Y:S01]  /*0390*/  FSEL R15, R15, 1, P1 ;  /* 0x3f8000000f0f7808 */ /* 0x000fe20000800000 */
[----:B------:R-:W-:Y:S01]  /*03a0*/  @!P2 FMUL R12, R12, 16777216 ;  /* 0x4b8000000c0ca820 */ /* 0x000fe20000400000 */
[----:B----4-:R-:W-:-:S03]  /*03b0*/  FADD R3, -R6, R3 ;  /* 0x0000000306037221 */ /* 0x010fc60000000100 */
[----:B------:R-:W-:Y:S01]  /*03c0*/  @!P3 FMUL R15, R15, 16777216 ;  /* 0x4b8000000f0fb820 */ /* 0x000fe20000400000 */
[----:B---3--:R-:W-:Y:S01]  /*03d0*/  FADD R2, -R7, R2 ;  /* 0x0000000207027221 */ /* 0x008fe20000000100 */
[----:B-1----:R-:W-:Y:S02]  /*03e0*/  FMUL R13, R13, R12 ;  /* 0x0000000c0d0d7220 */ /* 0x002fe40000400000 */
[----:B--2---:R-:W-:Y:S02]  /*03f0*/  FMUL R6, R14, R15 ;  /* 0x0000000f0e067220 */ /* 0x004fe40000400000 */
[----:B------:R-:W-:Y:S02]  /*0400*/  FMUL R13, R2, R13 ;  /* 0x0000000d020d7220 */ /* 0x000fe40000400000 */
[----:B------:R-:W-:Y:S01]  /*0410*/  FMUL R6, R3, R6 ;  /* 0x0000000603067220 */ /* 0x000fe20000400000 */
[----:B0-----:R-:W-:-:S04]  /*0420*/  IMAD.WIDE R4, R0, 0x4, R4 ;  /* 0x0000000400047825 */ /* 0x001fc800078e0204 */
[----:B-----5:R-:W-:Y:S01]  /*0430*/  FFMA R8, R13, R11, R8 ;  /* 0x0000000b0d087223 */ /* 0x020fe20000000008 */
[----:B------:R-:W-:Y:S01]  /*0440*/  FFMA R9, R6, R10, R9 ;  /* 0x0000000a06097223 */ /* 0x000fe20000000009 */
[----:B------:R-:W-:Y:S06]  /*0450*/  @P4 EXIT ;  /* 0x000000000000494d */ /* 0x000fec0003800000 */
[----:B------:R-:W-:Y:S01]  /*0460*/  STG.E.64 desc[UR4][R4.64], R8 ;  /* 0x0000000804007986 */ /* 0x000fe2000c101b04 */
[----:B------:R-:W-:Y:S05]  /*0470*/  EXIT ;  /* 0x000000000000794d */ /* 0x000fea0003800000 */
.L_x_0:
[----:B------:R-:W-:-:S00]  /*0480*/  BRA `(.L_x_0) ;  /* 0xfffffffc00fc7947 */ /* 0x000fc0000383ffff */
[----:B------:R-:W-:-:S00]  /*0490*/  NOP ;  /* 0x0000000000007918 */ /* 0x000fc00000000000 */
        /* <DEDUP_REMOVED lines=14> */
.L_x_1:


//--------------------- .nv.global.init           --------------------------
	.section	.nv.global.init,"aw",@progbits
.nv.global.init:
	.type		_$_str,@object
	.size		_$_str,(_$_str_$_2 - _$_str)
_$_str:
        /*0000*/ 	.byte	0x5f, 0x5f, 0x43, 0x55, 0x44, 0x41, 0x5f, 0x46, 0x54, 0x5a, 0x00
	.type		_$_str_$_2,@object
	.size		_$_str_$_2,(.L_1 - _$_str_$_2)
_$_str_$_2:
        /*000b*/ 	.byte	0x5f, 0x5f, 0x43, 0x55, 0x44, 0x41, 0x5f, 0x50, 0x52, 0x45, 0x43, 0x5f, 0x53, 0x51, 0x52, 0x54
        /*001b*/ 	.byte	0x00
.L_1:


//--------------------- .nv.constant0.triton_poi_fused__native_batch_norm_legit_no_training_40 --------------------------
	.section	.nv.constant0.triton_poi_fused__native_batch_norm_legit_no_training_40,"a",@progbits
	.sectionflags	@""
	.align	4
.nv.constant0.triton_poi_fused__native_batch_norm_legit_no_training_40:
	.zero		580
